	.headerflags	@"EF_CUDA_TEXMODE_UNIFIED EF_CUDA_64BIT_ADDRESS EF_CUDA_ACCELERATORS EF_CUDA_SM90 EF_CUDA_VIRTUAL_SM(EF_CUDA_SM90)"
	.elftype	@"ET_EXEC"


//--------------------- .nv.info                  --------------------------
	.section	.nv.info,"",@"SHT_CUDA_INFO"
	.align	4


	//----- nvinfo : EIATTR_REGCOUNT
	.align		4
        /*0000*/ 	.byte	0x04, 0x2f
        /*0002*/ 	.short	(.L_3 - .L_2)
	.align		4
.L_2:
        /*0004*/ 	.word	index@(triton_poi_fused__native_batch_norm_legit_no_training_mul_softplus_tanh_36)
        /*0008*/ 	.word	0x00000011


	//----- nvinfo : EIATTR_MIN_STACK_SIZE
	.align		4
.L_3:
        /*000c*/ 	.byte	0x04, 0x12
        /*000e*/ 	.short	(.L_5 - .L_4)
	.align		4
.L_4:
        /*0010*/ 	.word	index@(triton_poi_fused__native_batch_norm_legit_no_training_mul_softplus_tanh_36)
        /*0014*/ 	.word	0x00000000


	//----- nvinfo : EIATTR_FRAME_SIZE
	.align		4
.L_5:
        /*0018*/ 	.byte	0x04, 0x11
        /*001a*/ 	.short	(.L_7 - .L_6)
	.align		4
.L_6:
        /*001c*/ 	.word	index@(triton_poi_fused__native_batch_norm_legit_no_training_mul_softplus_tanh_36)
        /*0020*/ 	.word	0x00000000


	//----- nvinfo : EIATTR_MIN_STACK_SIZE
	.align		4
.L_7:
        /*0024*/ 	.byte	0x04, 0x12
        /*0026*/ 	.short	(.L_9 - .L_8)
	.align		4
.L_8:
        /*0028*/ 	.word	index@(triton_poi_fused__native_batch_norm_legit_no_training_mul_softplus_tanh_36)
        /*002c*/ 	.word	0x00000000
.L_9:


//--------------------- .nv.info.triton_poi_fused__native_batch_norm_legit_no_training_mul_softplus_tanh_36 --------------------------
	.section	.nv.info.triton_poi_fused__native_batch_norm_legit_no_training_mul_softplus_tanh_36,"",@"SHT_CUDA_INFO"
	.sectionflags	@""
	.align	4


	//----- nvinfo : EIATTR_CUDA_API_VERSION
	.align		4
        /*0000*/ 	.byte	0x04, 0x37
        /*0002*/ 	.short	(.L_11 - .L_10)
.L_10:
        /*0004*/ 	.word	0x0000007c


	//----- nvinfo : EIATTR_KPARAM_INFO
	.align		4
.L_11:
        /*0008*/ 	.byte	0x04, 0x17
        /*000a*/ 	.short	(.L_13 - .L_12)
.L_12:
        /*000c*/ 	.word	0x00000000
        /*0010*/ 	.short	0x0006
        /*0012*/ 	.short	0x0030
        /*0014*/ 	.byte	0x00, 0xf0, 0x11, 0x00


	//----- nvinfo : EIATTR_KPARAM_INFO
	.align		4
.L_13:
        /*0018*/ 	.byte	0x04, 0x17
        /*001a*/ 	.short	(.L_15 - .L_14)
.L_14:
        /*001c*/ 	.word	0x00000000
        /*0020*/ 	.short	0x0005
        /*0022*/ 	.short	0x0028
        /*0024*/ 	.byte	0x00, 0xf4, 0x21, 0x00


	//----- nvinfo : EIATTR_KPARAM_INFO
	.align		4
.L_15:
        /*0028*/ 	.byte	0x04, 0x17
        /*002a*/ 	.short	(.L_17 - .L_16)
.L_16:
        /*002c*/ 	.word	0x00000000
        /*0030*/ 	.short	0x0004
        /*0032*/ 	.short	0x0020
        /*0034*/ 	.byte	0x00, 0xf4, 0x21, 0x00


	//----- nvinfo : EIATTR_KPARAM_INFO
	.align		4
.L_17:
        /*0038*/ 	.byte	0x04, 0x17
        /*003a*/ 	.short	(.L_19 - .L_18)
.L_18:
        /*003c*/ 	.word	0x00000000
        /*0040*/ 	.short	0x0003
        /*0042*/ 	.short	0x0018
        /*0044*/ 	.byte	0x00, 0xf4, 0x21, 0x00


	//----- nvinfo : EIATTR_KPARAM_INFO
	.align		4
.L_19:
        /*0048*/ 	.byte	0x04, 0x17
        /*004a*/ 	.short	(.L_21 - .L_20)
.L_20:
        /*004c*/ 	.word	0x00000000
        /*0050*/ 	.short	0x0002
        /*0052*/ 	.short	0x0010
        /*0054*/ 	.byte	0x00, 0xf4, 0x21, 0x00


	//----- nvinfo : EIATTR_KPARAM_INFO
	.align		4
.L_21:
        /*0058*/ 	.byte	0x04, 0x17
        /*005a*/ 	.short	(.L_23 - .L_22)
.L_22:
        /*005c*/ 	.word	0x00000000
        /*0060*/ 	.short	0x0001
        /*0062*/ 	.short	0x0008
        /*0064*/ 	.byte	0x00, 0xf4, 0x21, 0x00


	//----- nvinfo : EIATTR_KPARAM_INFO
	.align		4
.L_23:
        /*0068*/ 	.byte	0x04, 0x17
        /*006a*/ 	.short	(.L_25 - .L_24)
.L_24:
        /*006c*/ 	.word	0x00000000
        /*0070*/ 	.short	0x0000
        /*0072*/ 	.short	0x0000
        /*0074*/ 	.byte	0x00, 0xf4, 0x21, 0x00


	//----- nvinfo : EIATTR_SPARSE_MMA_MASK
	.align		4
.L_25:
        /*0078*/ 	.byte	0x03, 0x50
        /*007a*/ 	.short	0x0000


	//----- nvinfo : EIATTR_MAXREG_COUNT
	.align		4
        /*007c*/ 	.byte	0x03, 0x1b
        /*007e*/ 	.short	0x00ff


	//----- nvinfo : EIATTR_EXIT_INSTR_OFFSETS
	.align		4
        /*0080*/ 	.byte	0x04, 0x1c
        /*0082*/ 	.short	(.L_27 - .L_26)


	//   ....[0]....
.L_26:
        /*0084*/ 	.word	0x00000690


	//----- nvinfo : EIATTR_REQNTID
	.align		4
.L_27:
        /*0088*/ 	.byte	0x04, 0x10
        /*008a*/ 	.short	(.L_29 - .L_28)
.L_28:
        /*008c*/ 	.word	0x00000080
        /*0090*/ 	.word	0x00000001
        /*0094*/ 	.word	0x00000001


	//----- nvinfo : EIATTR_CRS_STACK_SIZE
	.align		4
.L_29:
        /*0098*/ 	.byte	0x04, 0x1e
        /*009a*/ 	.short	(.L_31 - .L_30)
.L_30:
        /*009c*/ 	.word	0x00000000


	//----- nvinfo : EIATTR_CBANK_PARAM_SIZE
	.align		4
.L_31:
        /*00a0*/ 	.byte	0x03, 0x19
        /*00a2*/ 	.short	0x0034


	//----- nvinfo : EIATTR_PARAM_CBANK
	.align		4
        /*00a4*/ 	.byte	0x04, 0x0a
        /*00a6*/ 	.short	(.L_33 - .L_32)
	.align		4
.L_32:
        /*00a8*/ 	.word	index@(.nv.constant0.triton_poi_fused__native_batch_norm_legit_no_training_mul_softplus_tanh_36)
        /*00ac*/ 	.short	0x0210
        /*00ae*/ 	.short	0x0034


	//----- nvinfo : EIATTR_SW_WAR
	.align		4
.L_33:
        /*00b0*/ 	.byte	0x04, 0x36
        /*00b2*/ 	.short	(.L_35 - .L_34)
.L_34:
        /*00b4*/ 	.word	0x00000008
.L_35:


//--------------------- .nv.callgraph             --------------------------
	.section	.nv.callgraph,"",@"SHT_CUDA_CALLGRAPH"
	.align	4
	.sectionentsize	8
	.align		4
        /*0000*/ 	.word	0x00000000
	.align		4
        /*0004*/ 	.word	0xffffffff
	.align		4
        /*0008*/ 	.word	0x00000000
	.align		4
        /*000c*/ 	.word	0xfffffffe
	.align		4
        /*0010*/ 	.word	0x00000000
	.align		4
        /*0014*/ 	.word	0xfffffffd
	.align		4
        /*0018*/ 	.word	0x00000000
	.align		4
        /*001c*/ 	.word	0xfffffffc


//--------------------- .nv.constant4             --------------------------
	.section	.nv.constant4,"a",@progbits
	.align	8
	.align		8
.nv.constant4:
        /*0000*/ 	.dword	_$_str
	.align		8
        /*0008*/ 	.dword	_$_str_$_2


//--------------------- .text.triton_poi_fused__native_batch_norm_legit_no_training_mul_softplus_tanh_36 --------------------------
	.section	.text.triton_poi_fused__native_batch_norm_legit_no_training_mul_softplus_tanh_36,"ax",@progbits
	.align	128
        .global         triton_poi_fused__native_batch_norm_legit_no_training_mul_softplus_tanh_36
        .type           triton_poi_fused__native_batch_norm_legit_no_training_mul_softplus_tanh_36,@function
        .size           triton_poi_fused__native_batch_norm_legit_no_training_mul_softplus_tanh_36,(.L_x_6 - triton_poi_fused__native_batch_norm_legit_no_training_mul_softplus_tanh_36)
        .other          triton_poi_fused__native_batch_norm_legit_no_training_mul_softplus_tanh_36,@"STO_CUDA_ENTRY STV_DEFAULT"
triton_poi_fused__native_batch_norm_legit_no_training_mul_softplus_tanh_36:
.text.triton_poi_fused__native_batch_norm_legit_no_training_mul_softplus_tanh_36:
[----:B------:R-:W0:Y:S01]  /*0000*/  LDC R1, c[0x0][0x28] ;  /* 0x00000a00ff017b82 */ /* 0x000e220000000800 */
[----:B------:R-:W1:Y:S07]  /*0010*/  S2R R2, SR_TID.X ;  /* 0x0000000000027919 */ /* 0x000e6e0000002100 */
[----:B------:R-:W2:Y:S01]  /*0020*/  LDC.64 R8, c[0x0][0x228] ;  /* 0x00008a00ff087b82 */ /* 0x000ea20000000a00 */
[----:B------:R-:W-:Y:S01]  /*0030*/  ULDC.64 UR4, c[0x0][0x208] ;  /* 0x0000820000047ab9 */ /* 0x000fe20000000a00 */
[----:B------:R-:W3:Y:S06]  /*0040*/  S2R R3, SR_CTAID.X ;  /* 0x0000000000037919 */ /* 0x000eec0000002500 */
[----:B------:R-:W4:Y:S08]  /*0050*/  LDC.64 R4, c[0x0][0x218] ;  /* 0x00008600ff047b82 */ /* 0x000f300000000a00 */
[----:B------:R-:W5:Y:S08]  /*0060*/  LDC.64 R6, c[0x0][0x220] ;  /* 0x00008800ff067b82 */ /* 0x000f700000000a00 */
[----:B------:R-:W5:Y:S01]  /*0070*/  LDC.64 R12, c[0x0][0x238] ;  /* 0x00008e00ff0c7b82 */ /* 0x000f620000000a00 */
[----:B-1----:R-:W-:-:S07]  /*0080*/  LOP3.LUT R2, R2, 0x7f, RZ, 0xc0, !PT ;  /* 0x0000007f02027812 */ /* 0x002fce00078ec0ff */
[----:B------:R-:W1:Y:S01]  /*0090*/  LDC.64 R10, c[0x0][0x230] ;  /* 0x00008c00ff0a7b82 */ /* 0x000e620000000a00 */
[----:B---3--:R-:W-:Y:S02]  /*00a0*/  SHF.R.S32.HI R0, RZ, 0x18, R3 ;  /* 0x00000018ff007819 */ /* 0x008fe40000011403 */
[----:B------:R-:W-:Y:S02]  /*00b0*/  LEA R2, R3, R2, 0x7 ;  /* 0x0000000203027211 */ /* 0x000fe400078e38ff */
[----:B------:R-:W-:-:S04]  /*00c0*/  SGXT R3, R0, 0x1 ;  /* 0x000000010003781a */ /* 0x000fc80000000200 */
[----:B------:R-:W-:-:S04]  /*00d0*/  LEA.HI R3, R3, R2, RZ, 0xa ;  /* 0x0000000203037211 */ /* 0x000fc800078f50ff */
[----:B------:R-:W-:-:S04]  /*00e0*/  LOP3.LUT R3, R3, 0xfffffc00, RZ, 0xc0, !PT ;  /* 0xfffffc0003037812 */ /* 0x000fc800078ec0ff */
[----:B------:R-:W-:-:S05]  /*00f0*/  IADD3 R3, R2, -R3, RZ ;  /* 0x8000000302037210 */ /* 0x000fca0007ffe0ff */
[----:B--2---:R-:W-:-:S06]  /*0100*/  IMAD.WIDE R8, R3, 0x4, R8 ;  /* 0x0000000403087825 */ /* 0x004fcc00078e0208 */
[----:B------:R2:W3:Y:S01]  /*0110*/  LDG.E.EL R8, desc[UR4][R8.64] ;  /* 0x0000000408087981 */ /* 0x0004e2000c2e1900 */
[----:B----4-:R-:W-:-:S04]  /*0120*/  IMAD.WIDE R4, R2, 0x4, R4 ;  /* 0x0000000402047825 */ /* 0x010fc800078e0204 */
[C---:B-----5:R-:W-:Y:S02]  /*0130*/  IMAD.WIDE R6, R3.reuse, 0x4, R6 ;  /* 0x0000000403067825 */ /* 0x060fe400078e0206 */
[----:B------:R4:W5:Y:S02]  /*0140*/  LDG.E R4, desc[UR4][R4.64] ;  /* 0x0000000404047981 */ /* 0x000964000c1e1900 */
[C---:B0-----:R-:W-:Y:S02]  /*0150*/  IMAD.WIDE R12, R3.reuse, 0x4, R12 ;  /* 0x00000004030c7825 */ /* 0x041fe400078e020c */
[----:B------:R-:W5:Y:S02]  /*0160*/  LDG.E.EL R7, desc[UR4][R6.64] ;  /* 0x0000000406077981 */ /* 0x000f64000c2e1900 */
[----:B-1----:R-:W-:Y:S02]  /*0170*/  IMAD.WIDE R10, R3, 0x4, R10 ;  /* 0x00000004030a7825 */ /* 0x002fe400078e020a */
[----:B------:R-:W4:Y:S04]  /*0180*/  LDG.E.EL R12, desc[UR4][R12.64] ;  /* 0x000000040c0c7981 */ /* 0x000f28000c2e1900 */
[----:B------:R-:W4:Y:S01]  /*0190*/  LDG.E.EL R3, desc[UR4][R10.64] ;  /* 0x000000040a037981 */ /* 0x000f22000c2e1900 */
[----:B------:R-:W-:Y:S01]  /*01a0*/  HFMA2.MMA R14, -RZ, RZ, 1.625, 0 ;  /* 0x3e800000ff0e7435 */ /* 0x000fe200000001ff */
[----:B--2---:R-:W-:Y:S01]  /*01b0*/  MOV R9, 0x3d39bf78 ;  /* 0x3d39bf7800097802 */ /* 0x004fe20000000f00 */
[----:B------:R-:W-:Y:S01]  /*01c0*/  BSSY B0, `(.L_x_0) ;  /* 0x000002f000007945 */ /* 0x000fe20003800000 */
[----:B---3--:R-:W-:-:S04]  /*01d0*/  FADD R8, R8, 9.9999997473787516356e-06 ;  /* 0x3727c5ac08087421 */ /* 0x008fc80000000000 */
[----:B------:R-:W0:Y:S02]  /*01e0*/  MUFU.SQRT R0, R8 ;  /* 0x0000000800007308 */ /* 0x000e240000002000 */
[C---:B0-----:R-:W-:Y:S02]  /*01f0*/  FSETP.GT.AND P0, PT, R0.reuse, 8.50705917302346158658e+37, PT ;  /* 0x7e8000000000780b */ /* 0x041fe40003f04000 */
[----:B------:R-:W-:-:S11]  /*0200*/  FSETP.GEU.AND P1, PT, R0, 1.175494350822287508e-38, PT ;  /* 0x008000000000780b */ /* 0x000fd60003f2e000 */
[----:B------:R-:W-:-:S04]  /*0210*/  @P0 FMUL R0, R0, 0.25 ;  /* 0x3e80000000000820 */ /* 0x000fc80000400000 */
[----:B------:R-:W-:-:S06]  /*0220*/  @!P1 FMUL R0, R0, 16777216 ;  /* 0x4b80000000009820 */ /* 0x000fcc0000400000 */
[----:B------:R-:W0:Y:S01]  /*0230*/  MUFU.RCP R0, R0 ;  /* 0x0000000000007308 */ /* 0x000e220000001000 */
[----:B----4-:R-:W-:Y:S01]  /*0240*/  FSEL R5, R14, 1, P0 ;  /* 0x3f8000000e057808 */ /* 0x010fe20000000000 */
[----:B-----5:R-:W-:-:S04]  /*0250*/  FADD R4, R4, -R7 ;  /* 0x8000000704047221 */ /* 0x020fc80000000000 */
[----:B------:R-:W-:-:S04]  /*0260*/  @!P1 FMUL R5, R5, 16777216 ;  /* 0x4b80000005059820 */ /* 0x000fc80000400000 */
[----:B0-----:R-:W-:-:S04]  /*0270*/  FMUL R5, R0, R5 ;  /* 0x0000000500057220 */ /* 0x001fc80000400000 */
[----:B------:R-:W-:-:S04]  /*0280*/  FMUL R4, R4, R5 ;  /* 0x0000000504047220 */ /* 0x000fc80000400000 */
[----:B------:R-:W-:-:S04]  /*0290*/  FFMA R3, R3, R4, R12 ;  /* 0x0000000403037223 */ /* 0x000fc8000000000c */
[----:B------:R-:W-:-:S05]  /*02a0*/  FMUL R4, R3, 1.4426950216293334961 ;  /* 0x3fb8aa3b03047820 */ /* 0x000fca0000400000 */
[----:B------:R-:W-:-:S13]  /*02b0*/  FSETP.GEU.AND P0, PT, R4, -126, PT ;  /* 0xc2fc00000400780b */ /* 0x000fda0003f0e000 */
[----:B------:R-:W-:-:S04]  /*02c0*/  @!P0 FMUL R4, R4, 0.5 ;  /* 0x3f00000004048820 */ /* 0x000fc80000400000 */
[----:B------:R-:W0:Y:S02]  /*02d0*/  MUFU.EX2 R0, R4 ;  /* 0x0000000400007308 */ /* 0x000e240000000800 */
[----:B0-----:R-:W-:-:S04]  /*02e0*/  @!P0 FMUL R0, R0, R0 ;  /* 0x0000000000008220 */ /* 0x001fc80000400000 */
[----:B------:R-:W-:-:S05]  /*02f0*/  FADD.FTZ.RZ R5, R0, 1 ;  /* 0x3f80000000057421 */ /* 0x000fca000001c000 */
[----:B------:R-:W-:-:S04]  /*0300*/  IADD3 R5, R5, -0x3f400000, RZ ;  /* 0xc0c0000005057810 */ /* 0x000fc80007ffe0ff */
[----:B------:R-:W-:-:S04]  /*0310*/  LOP3.LUT R5, R5, 0xff800000, RZ, 0xc0, !PT ;  /* 0xff80000005057812 */ /* 0x000fc800078ec0ff */
[----:B------:R-:W-:Y:S02]  /*0320*/  IADD3 R7, -R5, 0x40800000, RZ ;  /* 0x4080000005077810 */ /* 0x000fe40007ffe1ff */
[----:B------:R-:W-:-:S03]  /*0330*/  IADD3 R6, R0, -R5, RZ ;  /* 0x8000000500067210 */ /* 0x000fc60007ffe0ff */
[----:B------:R-:W-:-:S04]  /*0340*/  FFMA.FTZ R7, R7, R14, -1 ;  /* 0xbf80000007077423 */ /* 0x000fc8000001000e */
[----:B------:R-:W-:-:S04]  /*0350*/  FADD R6, R6, R7 ;  /* 0x0000000706067221 */ /* 0x000fc80000000000 */
[----:B------:R-:W-:-:S04]  /*0360*/  FFMA.FTZ R7, R6, -R9, 0.10546888411045074463 ;  /* 0x3dd8001206077423 */ /* 0x000fc80000010809 */
[----:B------:R-:W-:-:S04]  /*0370*/  FFMA.FTZ R7, R6, R7, -0.13229703903198242188 ;  /* 0xbe0778e006077423 */ /* 0x000fc80000010007 */
[----:B------:R-:W-:-:S04]  /*0380*/  FFMA.FTZ R7, R6, R7, 0.14491446316242218018 ;  /* 0x3e14647506077423 */ /* 0x000fc80000010007 */
[----:B------:R-:W-:-:S04]  /*0390*/  FFMA.FTZ R7, R6, R7, -0.16641564667224884033 ;  /* 0xbe2a68dd06077423 */ /* 0x000fc80000010007 */
[----:B------:R-:W-:-:S04]  /*03a0*/  FFMA.FTZ R7, R6, R7, 0.19988867640495300293 ;  /* 0x3e4caf9e06077423 */ /* 0x000fc80000010007 */
[----:B------:R-:W-:Y:S01]  /*03b0*/  FFMA.FTZ R7, R6, R7, -0.25000196695327758789 ;  /* 0xbe80004206077423 */ /* 0x000fe20000010007 */
[----:B------:R-:W-:-:S03]  /*03c0*/  ISETP.GE.U32.AND P1, PT, R0, 0x7f800000, PT ;  /* 0x7f8000000000780c */ /* 0x000fc60003f26070 */
[----:B------:R-:W-:Y:S01]  /*03d0*/  FFMA.FTZ R7, R6, R7, 0.33333510160446166992 ;  /* 0x3eaaaae606077423 */ /* 0x000fe20000010007 */
[----:B------:R-:W-:-:S03]  /*03e0*/  I2FP.F32.S32 R5, R5 ;  /* 0x0000000500057245 */ /* 0x000fc60000201400 */
[----:B------:R-:W-:-:S04]  /*03f0*/  FFMA.FTZ R7, R6, R7, -0.5 ;  /* 0xbf00000006077423 */ /* 0x000fc80000010007 */
[----:B------:R-:W-:Y:S01]  /*0400*/  FMUL R7, R6, R7 ;  /* 0x0000000706077220 */ /* 0x000fe20000400000 */
[----:B------:R-:W-:-:S03]  /*0410*/  FMUL R5, R5, 1.1920928955078125e-07 ;  /* 0x3400000005057820 */ /* 0x000fc60000400000 */
[----:B------:R-:W-:Y:S01]  /*0420*/  FFMA.FTZ R6, R6, R7, R6 ;  /* 0x0000000706067223 */ /* 0x000fe20000010006 */
[----:B------:R-:W-:-:S03]  /*0430*/  FSETP.GT.AND P0, PT, R3, 20, PT ;  /* 0x41a000000300780b */ /* 0x000fc60003f04000 */
[----:B------:R-:W-:Y:S01]  /*0440*/  FFMA.FTZ R6, R5, 0.69314718246459960938, R6 ;  /* 0x3f31721805067823 */ /* 0x000fe20000010006 */
[----:B------:R-:W-:Y:S09]  /*0450*/  @!P1 BRA `(.L_x_1) ;  /* 0x0000000000149947 */ /* 0x000ff20003800000 */
[C---:B------:R-:W-:Y:S02]  /*0460*/  ISETP.GE.AND P1, PT, R0.reuse, -0x407fffff, PT ;  /* 0xbf8000010000780c */ /* 0x040fe40003f26270 */
[----:B------:R-:W-:-:S11]  /*0470*/  FSETP.NEU.AND P2, PT, R0, RZ, PT ;  /* 0x000000ff0000720b */ /* 0x000fd60003f4d000 */
[----:B------:R-:W-:-:S05]  /*0480*/  @P1 MOV R5, 0x7f800000 ;  /* 0x7f80000000051802 */ /* 0x000fca0000000f00 */
[----:B------:R-:W-:-:S05]  /*0490*/  @P1 FFMA.FTZ R6, R0, R5, +INF ;  /* 0x7f80000000061423 */ /* 0x000fca0000010005 */
[----:B------:R-:W-:-:S07]  /*04a0*/  FSEL R6, R6, -RZ, P2 ;  /* 0x800000ff06067208 */ /* 0x000fce0001000000 */
.L_x_1:
[----:B------:R-:W-:Y:S05]  /*04b0*/  BSYNC B0 ;  /* 0x0000000000007941 */ /* 0x000fea0003800000 */
.L_x_0:
[----:B------:R-:W-:Y:S01]  /*04c0*/  FSEL R9, R3, R6, P0 ;  /* 0x0000000603097208 */ /* 0x000fe20000000000 */
[----:B------:R-:W-:Y:S01]  /*04d0*/  BSSY B0, `(.L_x_2) ;  /* 0x0000016000007945 */ /* 0x000fe20003800000 */
[----:B------:R-:W-:-:S03]  /*04e0*/  SHF.R.S32.HI R7, RZ, 0x1f, R2 ;  /* 0x0000001fff077819 */ /* 0x000fc60000011402 */
[----:B------:R-:W-:-:S05]  /*04f0*/  FADD.FTZ R6, |R9|, -RZ ;  /* 0x800000ff09067221 */ /* 0x000fca0000010200 */
[----:B------:R-:W-:-:S13]  /*0500*/  FSETP.GE.AND P0, PT, R6, 0.60000002384185791016, PT ;  /* 0x3f19999a0600780b */ /* 0x000fda0003f06000 */
[----:B------:R-:W-:Y:S05]  /*0510*/  @!P0 BRA `(.L_x_3) ;  /* 0x0000000000288947 */ /* 0x000fea0003800000 */
[C---:B------:R-:W-:Y:S01]  /*0520*/  FMUL R4, R6.reuse, 2.8853900432586669922 ;  /* 0x4038aa3b06047820 */ /* 0x040fe20000400000 */
[----:B------:R-:W-:Y:S01]  /*0530*/  HFMA2.MMA R0, -RZ, RZ, 1.875, 0 ;  /* 0x3f800000ff007435 */ /* 0x000fe200000001ff */
[----:B------:R-:W-:-:S04]  /*0540*/  FSETP.GE.AND P0, PT, R6, 9.010913848876953125, PT ;  /* 0x41102cb40600780b */ /* 0x000fc80003f06000 */
[----:B------:R-:W0:Y:S02]  /*0550*/  MUFU.EX2 R4, R4 ;  /* 0x0000000400047308 */ /* 0x000e240000000800 */
[----:B0-----:R-:W-:-:S06]  /*0560*/  FADD R5, R4, 1 ;  /* 0x3f80000004057421 */ /* 0x001fcc0000000000 */
[----:B------:R-:W0:Y:S02]  /*0570*/  MUFU.RCP R5, R5 ;  /* 0x0000000500057308 */ /* 0x000e240000001000 */
[----:B0-----:R-:W-:-:S05]  /*0580*/  FFMA.FTZ R0, R5, -2, R0 ;  /* 0xc000000005007823 */ /* 0x001fca0000010000 */
[----:B------:R-:W-:-:S04]  /*0590*/  FSEL R0, R0, 1, !P0 ;  /* 0x3f80000000007808 */ /* 0x000fc80004000000 */
[----:B------:R-:W-:Y:S01]  /*05a0*/  LOP3.LUT R0, R0, 0x80000000, R9, 0xf8, !PT ;  /* 0x8000000000007812 */ /* 0x000fe200078ef809 */
[----:B------:R-:W-:Y:S06]  /*05b0*/  BRA `(.L_x_4) ;  /* 0x00000000001c7947 */ /* 0x000fec0003800000 */
.L_x_3:
[----:B------:R-:W-:Y:S01]  /*05c0*/  MOV R0, 0x3c80f082 ;  /* 0x3c80f08200007802 */ /* 0x000fe20000000f00 */
[----:B------:R-:W-:-:S04]  /*05d0*/  FMUL R5, R9, R9 ;  /* 0x0000000909057220 */ /* 0x000fc80000400000 */
[----:B------:R-:W-:-:S04]  /*05e0*/  FFMA.FTZ R0, R5, R0, -0.052303962409496307373 ;  /* 0xbd563cae05007423 */ /* 0x000fc80000010000 */
[----:B------:R-:W-:-:S04]  /*05f0*/  FFMA.FTZ R0, R5, R0, 0.1331529766321182251 ;  /* 0x3e08594105007423 */ /* 0x000fc80000010000 */
[----:B------:R-:W-:-:S04]  /*0600*/  FFMA.FTZ R0, R5, R0, -0.33332768082618713379 ;  /* 0xbeaaa9ed05007423 */ /* 0x000fc80000010000 */
[----:B------:R-:W-:-:S04]  /*0610*/  FFMA.FTZ R0, R5, R0, RZ ;  /* 0x0000000005007223 */ /* 0x000fc800000100ff */
[----:B------:R-:W-:-:S07]  /*0620*/  FFMA.FTZ R0, R9, R0, R9 ;  /* 0x0000000009007223 */ /* 0x000fce0000010009 */
.L_x_4:
[----:B------:R-:W-:Y:S05]  /*0630*/  BSYNC B0 ;  /* 0x0000000000007941 */ /* 0x000fea0003800000 */
.L_x_2:
[----:B------:R-:W-:Y:S01]  /*0640*/  ULDC.64 UR6, c[0x0][0x210] ;  /* 0x0000840000067ab9 */ /* 0x000fe20000000a00 */
[----:B------:R-:W-:Y:S01]  /*0650*/  FMUL R3, R3, R0 ;  /* 0x0000000003037220 */ /* 0x000fe20000400000 */
[----:B------:R-:W-:-:S04]  /*0660*/  LEA R4, P0, R2, UR6, 0x2 ;  /* 0x0000000602047c11 */ /* 0x000fc8000f8010ff */
[----:B------:R-:W-:-:S05]  /*0670*/  LEA.HI.X R5, R2, UR7, R7, 0x2, P0 ;  /* 0x0000000702057c11 */ /* 0x000fca00080f1407 */
[----:B------:R-:W-:Y:S01]  /*0680*/  STG.E desc[UR4][R4.64], R3 ;  /* 0x0000000304007986 */ /* 0x000fe2000c101904 */
[----:B------:R-:W-:Y:S05]  /*0690*/  EXIT ;  /* 0x000000000000794d */ /* 0x000fea0003800000 */
.L_x_5:
[----:B------:R-:W-:-:S00]  /*06a0*/  BRA `(.L_x_5) ;  /* 0xfffffffc00fc7947 */ /* 0x000fc0000383ffff */
[----:B------:R-:W-:-:S00]  /*06b0*/  NOP ;  /* 0x0000000000007918 */ /* 0x000fc00000000000 */
        /* <DEDUP_REMOVED lines=12> */
.L_x_6:


//--------------------- .nv.global.init           --------------------------
	.section	.nv.global.init,"aw",@progbits
.nv.global.init:
	.type		_$_str,@object
	.size		_$_str,(_$_str_$_2 - _$_str)
_$_str:
        /*0000*/ 	.byte	0x5f, 0x5f, 0x43, 0x55, 0x44, 0x41, 0x5f, 0x46, 0x54, 0x5a, 0x00
	.type		_$_str_$_2,@object
	.size		_$_str_$_2,(.L_1 - _$_str_$_2)
_$_str_$_2:
        /*000b*/ 	.byte	0x5f, 0x5f, 0x43, 0x55, 0x44, 0x41, 0x5f, 0x50, 0x52, 0x45, 0x43, 0x5f, 0x53, 0x51, 0x52, 0x54
        /*001b*/ 	.byte	0x00
.L_1:


//--------------------- .nv.constant0.triton_poi_fused__native_batch_norm_legit_no_training_mul_softplus_tanh_36 --------------------------
	.section	.nv.constant0.triton_poi_fused__native_batch_norm_legit_no_training_mul_softplus_tanh_36,"a",@progbits
	.sectionflags	@""
	.align	4
.nv.constant0.triton_poi_fused__native_batch_norm_legit_no_training_mul_softplus_tanh_36:
	.zero		580
